.version 6.5
.target sm_30
.address_size 64

.visible .entry mad_s32(
	.param .u64 input,
	.param .u64 output
)
{
	.reg .u64 	    in_addr;
    .reg .u64 	    out_addr;
    .reg .s32 	    dst1;
    .reg .s32 	    dst2;
    .reg .u64 	    dst3;
    .reg .b32 	    src1;
    .reg .b32 	    src2;
    .reg .b32 	    src3;
    .reg .b64 	    src4;

	ld.param.u64    in_addr, [input];
    ld.param.u64    out_addr, [output];

    ld.s32          src1, [in_addr];
    ld.s32          src2, [in_addr+4];
    ld.b64          src4, [in_addr+8];
    ld.s32          src3, [in_addr+16];
	mad.lo.s32      dst1, src1, src2, src3;
	mad.hi.s32      dst2, src1, src2, src3;
	mad.wide.s32    dst3, src1, src2, src4;
    st.s32          [out_addr], dst1;
    st.s32          [out_addr+8], dst2;
    st.s64          [out_addr+16], dst3;
	ret;
}


// ===== COMPILED SASS (sm_100) =====

	.target	sm_100

	.elftype	@"ET_EXEC"


//--------------------- .note.nv.tkinfo           --------------------------
	.section	.note.nv.tkinfo,"",@"SHT_NOTE"
	.sectionflags	@"SHF_NOTE_NV_TKINFO"
	.tkinfo
        /*0018*/ 	.word	0x00000002
        /*0030*/ 	.string	""
        /*0030*/ 	.string	"ptxas"
        /*0030*/ 	.string	"Cuda compilation tools, release 13.0, V13.0.88"
        /*0030*/ 	.string	"Build cuda_13.0.r13.0/compiler.36424714_0"
        /*0030*/ 	.string	"-arch sm_100 "



//--------------------- .note.nv.cuinfo           --------------------------
	.section	.note.nv.cuinfo,"",@"SHT_NOTE"
	.sectionflags	@"SHF_NOTE_NV_CUINFO"
        /*0018*/ 	.short	0x0002
        /*001a*/ 	.short	0x001e
        /*001c*/ 	.short	0x0082
	.zero		2


//--------------------- .nv.info                  --------------------------
	.section	.nv.info,"",@"SHT_CUDA_INFO"
	.align	4


	//----- nvinfo : EIATTR_REGCOUNT
	.align		4
        /*0000*/ 	.byte	0x04, 0x2f
        /*0002*/ 	.short	(.L_1 - .L_0)
	.align		4
.L_0:
        /*0004*/ 	.word	index@(mad_s32)
        /*0008*/ 	.word	0x00000012


	//----- nvinfo : EIATTR_FRAME_SIZE
	.align		4
.L_1:
        /*000c*/ 	.byte	0x04, 0x11
        /*000e*/ 	.short	(.L_3 - .L_2)
	.align		4
.L_2:
        /*0010*/ 	.word	index@(mad_s32)
        /*0014*/ 	.word	0x00000000


	//----- nvinfo : EIATTR_MIN_STACK_SIZE
	.align		4
.L_3:
        /*0018*/ 	.byte	0x04, 0x12
        /*001a*/ 	.short	(.L_5 - .L_4)
	.align		4
.L_4:
        /*001c*/ 	.word	index@(mad_s32)
        /*0020*/ 	.word	0x00000000
.L_5:


//--------------------- .nv.compat                --------------------------
	.section	.nv.compat,"",@"SHT_CUDA_COMPAT_INFO"
	.align	4
        /*0000*/ 	.byte	0x02, 0x09, 0x00, 0x00, 0x02, 0x02, 0x01, 0x00, 0x02, 0x05, 0x05, 0x00, 0x03, 0x07, 0x01, 0x01
        /*0010*/ 	.byte	0x02, 0x03, 0x00, 0x00, 0x02, 0x06, 0x01, 0x00, 0x04, 0x0b, 0x08, 0x00, 0x09, 0x00, 0x00, 0x00
        /*0020*/ 	.byte	0x00, 0x00, 0x00, 0x00


//--------------------- .nv.info.mad_s32          --------------------------
	.section	.nv.info.mad_s32,"",@"SHT_CUDA_INFO"
	.sectionflags	@""
	.align	4


	//----- nvinfo : EIATTR_CUDA_API_VERSION
	.align		4
        /*0000*/ 	.byte	0x04, 0x37
        /*0002*/ 	.short	(.L_7 - .L_6)
.L_6:
        /*0004*/ 	.word	0x00000082


	//----- nvinfo : EIATTR_KPARAM_INFO
	.align		4
.L_7:
        /*0008*/ 	.byte	0x04, 0x17
        /*000a*/ 	.short	(.L_9 - .L_8)
.L_8:
        /*000c*/ 	.word	0x00000000
        /*0010*/ 	.short	0x0001
        /*0012*/ 	.short	0x0008
        /*0014*/ 	.byte	0x00, 0xf0, 0x21, 0x00


	//----- nvinfo : EIATTR_KPARAM_INFO
	.align		4
.L_9:
        /*0018*/ 	.byte	0x04, 0x17
        /*001a*/ 	.short	(.L_11 - .L_10)
.L_10:
        /*001c*/ 	.word	0x00000000
        /*0020*/ 	.short	0x0000
        /*0022*/ 	.short	0x0000
        /*0024*/ 	.byte	0x00, 0xf0, 0x21, 0x00


	//----- nvinfo : EIATTR_SPARSE_MMA_MASK
	.align		4
.L_11:
        /*0028*/ 	.byte	0x03, 0x50
        /*002a*/ 	.short	0x0000


	//----- nvinfo : EIATTR_MAXREG_COUNT
	.align		4
        /*002c*/ 	.byte	0x03, 0x1b
        /*002e*/ 	.short	0x00ff


	//----- nvinfo : EIATTR_MERCURY_ISA_VERSION
	.align		4
        /*0030*/ 	.byte	0x03, 0x5f
        /*0032*/ 	.short	0x0101


	//----- nvinfo : EIATTR_VRC_CTA_INIT_COUNT
	.align		4
        /*0034*/ 	.byte	0x02, 0x4a
	.zero		1
	.zero		1


	//----- nvinfo : EIATTR_EXIT_INSTR_OFFSETS
	.align		4
        /*0038*/ 	.byte	0x04, 0x1c
        /*003a*/ 	.short	(.L_13 - .L_12)


	//   ....[0]....
.L_12:
        /*003c*/ 	.word	0x00000100


	//----- nvinfo : EIATTR_CBANK_PARAM_SIZE
	.align		4
.L_13:
        /*0040*/ 	.byte	0x03, 0x19
        /*0042*/ 	.short	0x0010


	//----- nvinfo : EIATTR_PARAM_CBANK
	.align		4
        /*0044*/ 	.byte	0x04, 0x0a
        /*0046*/ 	.short	(.L_15 - .L_14)
	.align		4
.L_14:
        /*0048*/ 	.word	index@(.nv.constant0.mad_s32)
        /*004c*/ 	.short	0x0380
        /*004e*/ 	.short	0x0010


	//----- nvinfo : EIATTR_SW_WAR
	.align		4
.L_15:
        /*0050*/ 	.byte	0x04, 0x36
        /*0052*/ 	.short	(.L_17 - .L_16)
.L_16:
        /*0054*/ 	.word	0x00000008
.L_17:


//--------------------- .nv.callgraph             --------------------------
	.section	.nv.callgraph,"",@"SHT_CUDA_CALLGRAPH"
	.align	4
	.sectionentsize	8
	.align		4
        /*0000*/ 	.word	0x00000000
	.align		4
        /*0004*/ 	.word	0xffffffff
	.align		4
        /*0008*/ 	.word	0x00000000
	.align		4
        /*000c*/ 	.word	0xfffffffe
	.align		4
        /*0010*/ 	.word	0x00000000
	.align		4
        /*0014*/ 	.word	0xfffffffd
	.align		4
        /*0018*/ 	.word	0x00000000
	.align		4
        /*001c*/ 	.word	0xfffffffc


//--------------------- .text.mad_s32             --------------------------
	.section	.text.mad_s32,"ax",@progbits
	.align	128
        .global         mad_s32
        .type           mad_s32,@function
        .size           mad_s32,(.L_x_1 - mad_s32)
        .other          mad_s32,@"STO_CUDA_ENTRY STV_DEFAULT"
mad_s32:
.text.mad_s32:
[----:B------:R-:W-:Y:S08]  /*0000*/  LDC R1, c[0x0][0x37c] ;  /* 0x0000df00ff017b82 */ /* 0x000ff00000000800 */
[----:B------:R-:W0:Y:S01]  /*0010*/  LDC.64 R2, c[0x0][0x380] ;  /* 0x0000e000ff027b82 */ /* 0x000e220000000a00 */
[----:B------:R-:W0:Y:S02]  /*0020*/  LDCU.64 UR4, c[0x0][0x358] ;  /* 0x00006b00ff0477ac */ /* 0x000e240008000a00 */
[----:B0-----:R-:W2:Y:S04]  /*0030*/  LD.E R9, desc[UR4][R2.64+0x10] ;  /* 0x0000100402097980 */ /* 0x001ea8000c101900 */
[----:B------:R-:W2:Y:S04]  /*0040*/  LD.E.64 R12, desc[UR4][R2.64] ;  /* 0x00000004020c7980 */ /* 0x000ea8000c101b00 */
[----:B------:R-:W3:Y:S01]  /*0050*/  LD.E.64 R4, desc[UR4][R2.64+0x8] ;  /* 0x0000080402047980 */ /* 0x000ee2000c101b00 */
[----:B------:R-:W0:Y:S01]  /*0060*/  LDC.64 R6, c[0x0][0x388] ;  /* 0x0000e200ff067b82 */ /* 0x000e220000000a00 */
[----:B------:R-:W-:-:S05]  /*0070*/  HFMA2 R8, -RZ, RZ, 0, 0 ;  /* 0x00000000ff087431 */ /* 0x000fca00000001ff */
[----:B--2---:R-:W-:-:S04]  /*0080*/  IMAD.WIDE R10, R12, R13, R8 ;  /* 0x0000000d0c0a7225 */ /* 0x004fc800078e0208 */
[-C--:B------:R-:W-:Y:S01]  /*0090*/  IMAD.HI R15, R12, R13.reuse, RZ ;  /* 0x0000000d0c0f7227 */ /* 0x080fe200078e02ff */
[----:B---3--:R-:W-:Y:S01]  /*00a0*/  IADD3 R4, P0, PT, R4, R10, RZ ;  /* 0x0000000a04047210 */ /* 0x008fe20007f1e0ff */
[----:B0-----:R-:W-:Y:S02]  /*00b0*/  ST.E desc[UR4][R6.64+0x8], R11 ;  /* 0x0000080b06007985 */ /* 0x001fe4000c101904 */
[----:B------:R-:W-:Y:S01]  /*00c0*/  IMAD R9, R12, R13, R9 ;  /* 0x0000000d0c097224 */ /* 0x000fe200078e0209 */
[----:B------:R-:W-:-:S04]  /*00d0*/  IADD3.X R5, PT, PT, R15, R5, RZ, P0, !PT ;  /* 0x000000050f057210 */ /* 0x000fc800007fe4ff */
[----:B------:R-:W-:Y:S04]  /*00e0*/  ST.E desc[UR4][R6.64], R9 ;  /* 0x0000000906007985 */ /* 0x000fe8000c101904 */
[----:B------:R-:W-:Y:S01]  /*00f0*/  ST.E.64 desc[UR4][R6.64+0x10], R4 ;  /* 0x0000100406007985 */ /* 0x000fe2000c101b04 */
[----:B------:R-:W-:Y:S05]  /*0100*/  EXIT ;  /* 0x000000000000794d */ /* 0x000fea0003800000 */
.L_x_0:
[----:B------:R-:W-:-:S00]  /*0110*/  BRA `(.L_x_0) ;  /* 0xfffffffc00fc7947 */ /* 0x000fc0000383ffff */
[----:B------:R-:W-:-:S00]  /*0120*/  NOP ;  /* 0x0000000000007918 */ /* 0x000fc00000000000 */
        /* <DEDUP_REMOVED lines=13> */
.L_x_1:


//--------------------- .nv.shared.reserved.0     --------------------------
	.section	.nv.shared.reserved.0,"aw",@nobits
	.weak		__nv_reservedSMEM_offset_0_alias
	.size		__nv_reservedSMEM_offset_0_alias, 0, 64
	.other		__nv_reservedSMEM_offset_0_alias,@"STO_CUDA_RESERVED_SHARED STV_DEFAULT"
__nv_reservedSMEM_offset_0_alias:
	.zero		0
	.zero		64


//--------------------- .nv.constant0.mad_s32     --------------------------
	.section	.nv.constant0.mad_s32,"a",@progbits
	.sectionflags	@""
	.align	4
.nv.constant0.mad_s32:
	.zero		912


//--------------------- SYMBOLS --------------------------

	.type		.nv.reservedSmem.offset0,@object
	.size		.nv.reservedSmem.offset0,0x4
